	.headerflags	@"EF_CUDA_TEXMODE_UNIFIED EF_CUDA_64BIT_ADDRESS EF_CUDA_ACCELERATORS EF_CUDA_SM90 EF_CUDA_VIRTUAL_SM(EF_CUDA_SM90)"
	.elftype	@"ET_EXEC"


//--------------------- .nv.info                  --------------------------
	.section	.nv.info,"",@"SHT_CUDA_INFO"
	.align	4


	//----- nvinfo : EIATTR_REGCOUNT
	.align		4
        /*0000*/ 	.byte	0x04, 0x2f
        /*0002*/ 	.short	(.L_3 - .L_2)
	.align		4
.L_2:
        /*0004*/ 	.word	index@(triton_poi_fused_add_convolution_div_sqrt_25)
        /*0008*/ 	.word	0x00000016


	//----- nvinfo : EIATTR_MIN_STACK_SIZE
	.align		4
.L_3:
        /*000c*/ 	.byte	0x04, 0x12
        /*000e*/ 	.short	(.L_5 - .L_4)
	.align		4
.L_4:
        /*0010*/ 	.word	index@(triton_poi_fused_add_convolution_div_sqrt_25)
        /*0014*/ 	.word	0x00000000


	//----- nvinfo : EIATTR_FRAME_SIZE
	.align		4
.L_5:
        /*0018*/ 	.byte	0x04, 0x11
        /*001a*/ 	.short	(.L_7 - .L_6)
	.align		4
.L_6:
        /*001c*/ 	.word	index@(triton_poi_fused_add_convolution_div_sqrt_25)
        /*0020*/ 	.word	0x00000000


	//----- nvinfo : EIATTR_MIN_STACK_SIZE
	.align		4
.L_7:
        /*0024*/ 	.byte	0x04, 0x12
        /*0026*/ 	.short	(.L_9 - .L_8)
	.align		4
.L_8:
        /*0028*/ 	.word	index@(triton_poi_fused_add_convolution_div_sqrt_25)
        /*002c*/ 	.word	0x00000000
.L_9:


//--------------------- .nv.info.triton_poi_fused_add_convolution_div_sqrt_25 --------------------------
	.section	.nv.info.triton_poi_fused_add_convolution_div_sqrt_25,"",@"SHT_CUDA_INFO"
	.sectionflags	@""
	.align	4


	//----- nvinfo : EIATTR_CUDA_API_VERSION
	.align		4
        /*0000*/ 	.byte	0x04, 0x37
        /*0002*/ 	.short	(.L_11 - .L_10)
.L_10:
        /*0004*/ 	.word	0x0000007c


	//----- nvinfo : EIATTR_KPARAM_INFO
	.align		4
.L_11:
        /*0008*/ 	.byte	0x04, 0x17
        /*000a*/ 	.short	(.L_13 - .L_12)
.L_12:
        /*000c*/ 	.word	0x00000000
        /*0010*/ 	.short	0x0005
        /*0012*/ 	.short	0x0024
        /*0014*/ 	.byte	0x00, 0xf0, 0x11, 0x00


	//----- nvinfo : EIATTR_KPARAM_INFO
	.align		4
.L_13:
        /*0018*/ 	.byte	0x04, 0x17
        /*001a*/ 	.short	(.L_15 - .L_14)
.L_14:
        /*001c*/ 	.word	0x00000000
        /*0020*/ 	.short	0x0004
        /*0022*/ 	.short	0x0020
        /*0024*/ 	.byte	0x00, 0xf0, 0x11, 0x00


	//----- nvinfo : EIATTR_KPARAM_INFO
	.align		4
.L_15:
        /*0028*/ 	.byte	0x04, 0x17
        /*002a*/ 	.short	(.L_17 - .L_16)
.L_16:
        /*002c*/ 	.word	0x00000000
        /*0030*/ 	.short	0x0003
        /*0032*/ 	.short	0x0018
        /*0034*/ 	.byte	0x00, 0xf4, 0x21, 0x00


	//----- nvinfo : EIATTR_KPARAM_INFO
	.align		4
.L_17:
        /*0038*/ 	.byte	0x04, 0x17
        /*003a*/ 	.short	(.L_19 - .L_18)
.L_18:
        /*003c*/ 	.word	0x00000000
        /*0040*/ 	.short	0x0002
        /*0042*/ 	.short	0x0010
        /*0044*/ 	.byte	0x00, 0xf4, 0x21, 0x00


	//----- nvinfo : EIATTR_KPARAM_INFO
	.align		4
.L_19:
        /*0048*/ 	.byte	0x04, 0x17
        /*004a*/ 	.short	(.L_21 - .L_20)
.L_20:
        /*004c*/ 	.word	0x00000000
        /*0050*/ 	.short	0x0001
        /*0052*/ 	.short	0x0008
        /*0054*/ 	.byte	0x00, 0xf4, 0x21, 0x00


	//----- nvinfo : EIATTR_KPARAM_INFO
	.align		4
.L_21:
        /*0058*/ 	.byte	0x04, 0x17
        /*005a*/ 	.short	(.L_23 - .L_22)
.L_22:
        /*005c*/ 	.word	0x00000000
        /*0060*/ 	.short	0x0000
        /*0062*/ 	.short	0x0000
        /*0064*/ 	.byte	0x00, 0xf4, 0x21, 0x00


	//----- nvinfo : EIATTR_SPARSE_MMA_MASK
	.align		4
.L_23:
        /*0068*/ 	.byte	0x03, 0x50
        /*006a*/ 	.short	0x0000


	//----- nvinfo : EIATTR_MAXREG_COUNT
	.align		4
        /*006c*/ 	.byte	0x03, 0x1b
        /*006e*/ 	.short	0x00ff


	//----- nvinfo : EIATTR_EXIT_INSTR_OFFSETS
	.align		4
        /*0070*/ 	.byte	0x04, 0x1c
        /*0072*/ 	.short	(.L_25 - .L_24)


	//   ....[0]....
.L_24:
        /*0074*/ 	.word	0x00000460


	//   ....[1]....
        /*0078*/ 	.word	0x00000510


	//----- nvinfo : EIATTR_REQNTID
	.align		4
.L_25:
        /*007c*/ 	.byte	0x04, 0x10
        /*007e*/ 	.short	(.L_27 - .L_26)
.L_26:
        /*0080*/ 	.word	0x00000080
        /*0084*/ 	.word	0x00000001
        /*0088*/ 	.word	0x00000001


	//----- nvinfo : EIATTR_CBANK_PARAM_SIZE
	.align		4
.L_27:
        /*008c*/ 	.byte	0x03, 0x19
        /*008e*/ 	.short	0x0028


	//----- nvinfo : EIATTR_PARAM_CBANK
	.align		4
        /*0090*/ 	.byte	0x04, 0x0a
        /*0092*/ 	.short	(.L_29 - .L_28)
	.align		4
.L_28:
        /*0094*/ 	.word	index@(.nv.constant0.triton_poi_fused_add_convolution_div_sqrt_25)
        /*0098*/ 	.short	0x0210
        /*009a*/ 	.short	0x0028


	//----- nvinfo : EIATTR_SW_WAR
	.align		4
.L_29:
        /*009c*/ 	.byte	0x04, 0x36
        /*009e*/ 	.short	(.L_31 - .L_30)
.L_30:
        /*00a0*/ 	.word	0x00000008
.L_31:


//--------------------- .nv.callgraph             --------------------------
	.section	.nv.callgraph,"",@"SHT_CUDA_CALLGRAPH"
	.align	4
	.sectionentsize	8
	.align		4
        /*0000*/ 	.word	0x00000000
	.align		4
        /*0004*/ 	.word	0xffffffff
	.align		4
        /*0008*/ 	.word	0x00000000
	.align		4
        /*000c*/ 	.word	0xfffffffe
	.align		4
        /*0010*/ 	.word	0x00000000
	.align		4
        /*0014*/ 	.word	0xfffffffd
	.align		4
        /*0018*/ 	.word	0x00000000
	.align		4
        /*001c*/ 	.word	0xfffffffc


//--------------------- .nv.constant4             --------------------------
	.section	.nv.constant4,"a",@progbits
	.align	8
	.align		8
.nv.constant4:
        /*0000*/ 	.dword	_$_str
	.align		8
        /*0008*/ 	.dword	_$_str_$_2


//--------------------- .text.triton_poi_fused_add_convolution_div_sqrt_25 --------------------------
	.section	.text.triton_poi_fused_add_convolution_div_sqrt_25,"ax",@progbits
	.sectionflags	@"SHF_BARRIERS=1"
	.align	128
        .global         triton_poi_fused_add_convolution_div_sqrt_25
        .type           triton_poi_fused_add_convolution_div_sqrt_25,@function
        .size           triton_poi_fused_add_convolution_div_sqrt_25,(.L_x_1 - triton_poi_fused_add_convolution_div_sqrt_25)
        .other          triton_poi_fused_add_convolution_div_sqrt_25,@"STO_CUDA_ENTRY STV_DEFAULT"
triton_poi_fused_add_convolution_div_sqrt_25:
.text.triton_poi_fused_add_convolution_div_sqrt_25:
[----:B------:R-:W0:Y:S01]  /*0000*/  LDC R1, c[0x0][0x28] ;  /* 0x00000a00ff017b82 */ /* 0x000e220000000800 */
[----:B------:R-:W1:Y:S07]  /*0010*/  S2R R2, SR_TID.X ;  /* 0x0000000000027919 */ /* 0x000e6e0000002100 */
[----:B------:R-:W2:Y:S01]  /*0020*/  LDC.64 R6, c[0x0][0x218] ;  /* 0x00008600ff067b82 */ /* 0x000ea20000000a00 */
[----:B------:R-:W3:Y:S01]  /*0030*/  S2R R4, SR_CTAID.Y ;  /* 0x0000000000047919 */ /* 0x000ee20000002600 */
[----:B------:R-:W-:Y:S01]  /*0040*/  ULDC.64 UR6, c[0x0][0x208] ;  /* 0x0000820000067ab9 */ /* 0x000fe20000000a00 */
[----:B------:R-:W4:Y:S01]  /*0050*/  S2R R0, SR_CTAID.X ;  /* 0x0000000000007919 */ /* 0x000f220000002500 */
[----:B-1----:R-:W-:-:S04]  /*0060*/  LOP3.LUT R3, R2, 0x7f, RZ, 0xc0, !PT ;  /* 0x0000007f02037812 */ /* 0x002fc800078ec0ff */
[----:B---3--:R-:W-:-:S04]  /*0070*/  PRMT R11, R3, 0x6540, R4 ;  /* 0x00006540030b7816 */ /* 0x008fc80000000004 */
[C---:B------:R-:W-:Y:S01]  /*0080*/  LOP3.LUT R5, R11.reuse, 0x80, RZ, 0xfc, !PT ;  /* 0x000000800b057812 */ /* 0x040fe200078efcff */
[----:B------:R-:W-:Y:S01]  /*0090*/  IMAD.HI R8, R11, 0x2aaaaaab, RZ ;  /* 0x2aaaaaab0b087827 */ /* 0x000fe200078e02ff */
[----:B----4-:R-:W-:-:S03]  /*00a0*/  ISETP.GE.AND P0, PT, R0, 0x9, PT ;  /* 0x000000090000780c */ /* 0x010fc60003f06270 */
[C---:B------:R-:W-:Y:S01]  /*00b0*/  IMAD.HI R10, R5.reuse, 0x2aaaaaab, RZ ;  /* 0x2aaaaaab050a7827 */ /* 0x040fe200078e02ff */
[----:B------:R-:W-:Y:S02]  /*00c0*/  SHF.R.U32.HI R9, RZ, 0x1f, R8 ;  /* 0x0000001fff097819 */ /* 0x000fe40000011608 */
[----:B------:R-:W-:Y:S02]  /*00d0*/  ISETP.LT.AND P2, PT, R5, 0x600, !P0 ;  /* 0x000006000500780c */ /* 0x000fe40004741270 */
[----:B------:R-:W-:Y:S02]  /*00e0*/  SHF.R.U32.HI R13, RZ, 0x1f, R10 ;  /* 0x0000001fff0d7819 */ /* 0x000fe4000001160a */
[----:B------:R-:W-:Y:S02]  /*00f0*/  LEA.HI.SX32 R9, R8, R9, 0x1a ;  /* 0x0000000908097211 */ /* 0x000fe400078fd2ff */
[----:B------:R-:W-:Y:S01]  /*0100*/  LEA.HI.SX32 R13, R10, R13, 0x1a ;  /* 0x0000000d0a0d7211 */ /* 0x000fe200078fd2ff */
[----:B------:R-:W-:Y:S01]  /*0110*/  HFMA2.MMA R10, -RZ, RZ, 0, 0 ;  /* 0x00000000ff0a7435 */ /* 0x000fe200000001ff */
[----:B------:R-:W-:Y:S01]  /*0120*/  ISETP.LT.AND P1, PT, R11, 0x600, !P0 ;  /* 0x000006000b00780c */ /* 0x000fe20004721270 */
[----:B------:R-:W-:-:S02]  /*0130*/  IMAD R9, R9, 0x9, R0 ;  /* 0x0000000909097824 */ /* 0x000fc400078e0200 */
[----:B------:R-:W-:Y:S01]  /*0140*/  IMAD R13, R13, 0x9, R0 ;  /* 0x000000090d0d7824 */ /* 0x000fe200078e0200 */
[----:B------:R-:W-:Y:S01]  /*0150*/  MOV R18, RZ ;  /* 0x000000ff00127202 */ /* 0x000fe20000000f00 */
[----:B--2---:R-:W-:-:S04]  /*0160*/  IMAD.WIDE R14, R9, 0x4, R6 ;  /* 0x00000004090e7825 */ /* 0x004fc800078e0206 */
[----:B------:R-:W-:Y:S02]  /*0170*/  IMAD.WIDE R16, R13, 0x4, R6 ;  /* 0x000000040d107825 */ /* 0x000fe400078e0206 */
[----:B------:R-:W1:Y:S02]  /*0180*/  LDC.64 R12, c[0x0][0x210] ;  /* 0x00008400ff0c7b82 */ /* 0x000e640000000a00 */
[----:B------:R-:W2:Y:S04]  /*0190*/  @P1 LDG.E.EL R10, desc[UR6][R14.64] ;  /* 0x000000060e0a1981 */ /* 0x000ea8000c2e1900 */
[----:B------:R-:W3:Y:S01]  /*01a0*/  @P2 LDG.E.EL R18, desc[UR6][R16.64] ;  /* 0x0000000610122981 */ /* 0x000ee2000c2e1900 */
[--C-:B------:R-:W-:Y:S01]  /*01b0*/  IMAD R11, R11, 0x9, R0.reuse ;  /* 0x000000090b0b7824 */ /* 0x100fe200078e0200 */
[----:B------:R-:W-:Y:S01]  /*01c0*/  MOV R6, RZ ;  /* 0x000000ff00067202 */ /* 0x000fe20000000f00 */
[----:B------:R-:W-:Y:S01]  /*01d0*/  IMAD R7, R5, 0x9, R0 ;  /* 0x0000000905077824 */ /* 0x000fe200078e0200 */
[----:B------:R-:W-:Y:S01]  /*01e0*/  HFMA2.MMA R5, -RZ, RZ, 0, 0 ;  /* 0x00000000ff057435 */ /* 0x000fe200000001ff */
[----:B-1----:R-:W-:-:S04]  /*01f0*/  IMAD.WIDE R8, R11, 0x4, R12 ;  /* 0x000000040b087825 */ /* 0x002fc800078e020c */
[----:B------:R-:W-:-:S05]  /*0200*/  IMAD.WIDE R12, R7, 0x4, R12 ;  /* 0x00000004070c7825 */ /* 0x000fca00078e020c */
[----:B------:R1:W4:Y:S04]  /*0210*/  @P1 LDG.E.EL R5, desc[UR6][R8.64] ;  /* 0x0000000608051981 */ /* 0x000328000c2e1900 */
[----:B------:R5:W4:Y:S01]  /*0220*/  @P2 LDG.E.EL R6, desc[UR6][R12.64] ;  /* 0x000000060c062981 */ /* 0x000b22000c2e1900 */
[----:B------:R-:W5:Y:S01]  /*0230*/  S2UR UR5, SR_CgaCtaId ;  /* 0x00000000000579c3 */ /* 0x000f620000008800 */
[----:B------:R-:W-:Y:S01]  /*0240*/  SHF.L.U32 R2, R2, 0x1, RZ ;  /* 0x0000000102027819 */ /* 0x000fe200000006ff */
[----:B------:R-:W-:-:S06]  /*0250*/  UMOV UR4, 0x400 ;  /* 0x0000040000047882 */ /* 0x000fcc0000000000 */
[----:B-1----:R-:W1:Y:S01]  /*0260*/  LDC.64 R8, c[0x0][0x220] ;  /* 0x00008800ff087b82 */ /* 0x002e620000000a00 */
[----:B-----5:R-:W-:-:S04]  /*0270*/  LOP3.LUT R13, R2, 0xfe, RZ, 0xc0, !PT ;  /* 0x000000fe020d7812 */ /* 0x020fc800078ec0ff */
[----:B------:R-:W-:-:S04]  /*0280*/  PRMT R4, R13, 0x6540, R4 ;  /* 0x000065400d047816 */ /* 0x000fc80000000004 */
[----:B------:R-:W-:Y:S01]  /*0290*/  ISETP.LT.AND P0, PT, R4, 0x600, !P0 ;  /* 0x000006000400780c */ /* 0x000fe20004701270 */
[----:B0-----:R-:W-:-:S06]  /*02a0*/  UPRMT UR4, UR5, 0x654, UR4 ;  /* 0x0000065405047896 */ /* 0x001fcc0008000004 */
[----:B------:R-:W-:Y:S01]  /*02b0*/  LEA R13, R13, UR4, 0x2 ;  /* 0x000000040d0d7c11 */ /* 0x000fe2000f8e10ff */
[----:B--2---:R-:W-:Y:S01]  /*02c0*/  FADD R10, R10, 9.9999997171806853657e-10 ;  /* 0x3089705f0a0a7421 */ /* 0x004fe20000000000 */
[----:B---3--:R-:W-:-:S05]  /*02d0*/  FADD R18, R18, 9.9999997171806853657e-10 ;  /* 0x3089705f12127421 */ /* 0x008fca0000000000 */
[----:B------:R-:W0:Y:S08]  /*02e0*/  MUFU.SQRT R10, R10 ;  /* 0x0000000a000a7308 */ /* 0x000e300000002000 */
[----:B------:R-:W2:Y:S01]  /*02f0*/  MUFU.SQRT R18, R18 ;  /* 0x0000001200127308 */ /* 0x000ea20000002000 */
[----:B0-----:R-:W-:-:S05]  /*0300*/  FADD R14, R10, 1.00000001335143196e-10 ;  /* 0x2edbe6ff0a0e7421 */ /* 0x001fca0000000000 */
[----:B------:R-:W-:Y:S01]  /*0310*/  FSETP.GT.AND P3, PT, R14, 8.50705917302346158658e+37, PT ;  /* 0x7e8000000e00780b */ /* 0x000fe20003f64000 */
[----:B----4-:R-:W-:Y:S01]  /*0320*/  FMUL R10, R5, 0.25 ;  /* 0x3e800000050a7820 */ /* 0x010fe20000400000 */
[----:B--2---:R-:W-:Y:S01]  /*0330*/  FADD R15, R18, 1.00000001335143196e-10 ;  /* 0x2edbe6ff120f7421 */ /* 0x004fe20000000000 */
[----:B------:R-:W-:-:S03]  /*0340*/  FMUL R19, R6, 0.25 ;  /* 0x3e80000006137820 */ /* 0x000fc60000400000 */
[----:B------:R-:W-:Y:S02]  /*0350*/  FSEL R17, R10, R5, P3 ;  /* 0x000000050a117208 */ /* 0x000fe40001800000 */
[----:B------:R-:W-:Y:S02]  /*0360*/  FSETP.GT.AND P4, PT, R15, 8.50705917302346158658e+37, PT ;  /* 0x7e8000000f00780b */ /* 0x000fe40003f84000 */
[----:B------:R-:W-:Y:S02]  /*0370*/  LEA R10, R3, UR4, 0x2 ;  /* 0x00000004030a7c11 */ /* 0x000fe4000f8e10ff */
[----:B------:R-:W-:Y:S01]  /*0380*/  FSEL R2, R19, R6, P4 ;  /* 0x0000000613027208 */ /* 0x000fe20002000000 */
[----:B------:R-:W-:Y:S02]  /*0390*/  @P3 FMUL R14, R14, 0.25 ;  /* 0x3e8000000e0e3820 */ /* 0x000fe40000400000 */
[----:B------:R0:W-:Y:S04]  /*03a0*/  STS [R10], R5 ;  /* 0x000000050a007388 */ /* 0x0001e80000000800 */
[----:B------:R-:W2:Y:S01]  /*03b0*/  MUFU.RCP R14, R14 ;  /* 0x0000000e000e7308 */ /* 0x000ea20000001000 */
[----:B------:R0:W-:Y:S01]  /*03c0*/  STS [R10+0x200], R6 ;  /* 0x000200060a007388 */ /* 0x0001e20000000800 */
[----:B------:R-:W-:-:S06]  /*03d0*/  @P4 FMUL R15, R15, 0.25 ;  /* 0x3e8000000f0f4820 */ /* 0x000fcc0000400000 */
[----:B------:R-:W3:Y:S01]  /*03e0*/  MUFU.RCP R15, R15 ;  /* 0x0000000f000f7308 */ /* 0x000ee20000001000 */
[----:B--2---:R-:W-:Y:S01]  /*03f0*/  FMUL R17, R14, R17 ;  /* 0x000000110e117220 */ /* 0x004fe20000400000 */
[----:B---3--:R-:W-:Y:S01]  /*0400*/  FMUL R15, R15, R2 ;  /* 0x000000020f0f7220 */ /* 0x008fe20000400000 */
[----:B-1----:R-:W-:-:S04]  /*0410*/  IMAD.WIDE R2, R11, 0x4, R8 ;  /* 0x000000040b027825 */ /* 0x002fc800078e0208 */
[----:B------:R-:W-:Y:S01]  /*0420*/  IMAD.WIDE R8, R7, 0x4, R8 ;  /* 0x0000000407087825 */ /* 0x000fe200078e0208 */
[----:B------:R0:W-:Y:S04]  /*0430*/  @P1 STG.E desc[UR6][R2.64], R17 ;  /* 0x0000001102001986 */ /* 0x0001e8000c101906 */
[----:B------:R0:W-:Y:S01]  /*0440*/  @P2 STG.E desc[UR6][R8.64], R15 ;  /* 0x0000000f08002986 */ /* 0x0001e2000c101906 */
[----:B------:R-:W-:Y:S06]  /*0450*/  BAR.SYNC.DEFER_BLOCKING 0x0 ;  /* 0x0000000000007b1d */ /* 0x000fec0000010000 */
[----:B0-----:R-:W-:Y:S05]  /*0460*/  @!P0 EXIT ;  /* 0x000000000000894d */ /* 0x001fea0003800000 */
[----:B------:R-:W0:Y:S01]  /*0470*/  LDS.64 R12, [R13] ;  /* 0x000000000d0c7984 */ /* 0x000e220000000a00 */
[----:B------:R-:W-:Y:S01]  /*0480*/  IMAD.HI R5, R4, 0x2aaaaaab, RZ ;  /* 0x2aaaaaab04057827 */ /* 0x000fe200078e02ff */
[----:B------:R-:W1:Y:S04]  /*0490*/  LDC.64 R2, c[0x0][0x228] ;  /* 0x00008a00ff027b82 */ /* 0x000e680000000a00 */
[----:B------:R-:W-:-:S04]  /*04a0*/  SHF.R.U32.HI R6, RZ, 0x1f, R5 ;  /* 0x0000001fff067819 */ /* 0x000fc80000011605 */
[----:B------:R-:W-:-:S05]  /*04b0*/  LEA.HI.SX32 R5, R5, R6, 0x1a ;  /* 0x0000000605057211 */ /* 0x000fca00078fd2ff */
[----:B------:R-:W-:-:S04]  /*04c0*/  IMAD R7, R5, -0x180, R4 ;  /* 0xfffffe8005077824 */ /* 0x000fc800078e0204 */
[----:B------:R-:W-:-:S04]  /*04d0*/  IMAD R0, R0, 0x180, R7 ;  /* 0x0000018000007824 */ /* 0x000fc800078e0207 */
[----:B------:R-:W-:-:S04]  /*04e0*/  IMAD R5, R5, 0xd80, R0 ;  /* 0x00000d8005057824 */ /* 0x000fc800078e0200 */
[----:B-1----:R-:W-:-:S05]  /*04f0*/  IMAD.WIDE R2, R5, 0x4, R2 ;  /* 0x0000000405027825 */ /* 0x002fca00078e0202 */
[----:B0-----:R-:W-:Y:S01]  /*0500*/  STG.E.64 desc[UR6][R2.64], R12 ;  /* 0x0000000c02007986 */ /* 0x001fe2000c101b06 */
[----:B------:R-:W-:Y:S05]  /*0510*/  EXIT ;  /* 0x000000000000794d */ /* 0x000fea0003800000 */
.L_x_0:
[----:B------:R-:W-:-:S00]  /*0520*/  BRA `(.L_x_0) ;  /* 0xfffffffc00fc7947 */ /* 0x000fc0000383ffff */
[----:B------:R-:W-:-:S00]  /*0530*/  NOP ;  /* 0x0000000000007918 */ /* 0x000fc00000000000 */
        /* <DEDUP_REMOVED lines=12> */
.L_x_1:


//--------------------- .nv.global.init           --------------------------
	.section	.nv.global.init,"aw",@progbits
.nv.global.init:
	.type		_$_str,@object
	.size		_$_str,(_$_str_$_2 - _$_str)
_$_str:
        /*0000*/ 	.byte	0x5f, 0x5f, 0x43, 0x55, 0x44, 0x41, 0x5f, 0x46, 0x54, 0x5a, 0x00
	.type		_$_str_$_2,@object
	.size		_$_str_$_2,(.L_1 - _$_str_$_2)
_$_str_$_2:
        /*000b*/ 	.byte	0x5f, 0x5f, 0x43, 0x55, 0x44, 0x41, 0x5f, 0x50, 0x52, 0x45, 0x43, 0x5f, 0x53, 0x51, 0x52, 0x54
        /*001b*/ 	.byte	0x00
.L_1:


//--------------------- .nv.shared.triton_poi_fused_add_convolution_div_sqrt_25 --------------------------
	.section	.nv.shared.triton_poi_fused_add_convolution_div_sqrt_25,"aw",@nobits
	.sectionflags	@""
	.align	16
	.zero		1024


//--------------------- .nv.constant0.triton_poi_fused_add_convolution_div_sqrt_25 --------------------------
	.section	.nv.constant0.triton_poi_fused_add_convolution_div_sqrt_25,"a",@progbits
	.sectionflags	@""
	.align	4
.nv.constant0.triton_poi_fused_add_convolution_div_sqrt_25:
	.zero		568
